//
// Generated by NVIDIA NVVM Compiler
//
// Compiler Build ID: CL-36424714
// Cuda compilation tools, release 13.0, V13.0.88
// Based on NVVM 20.0.0
//

.version 9.0
.target sm_100
.address_size 64

	// .globl	_Z12mandelKernelffffiPii

.visible .entry _Z12mandelKernelffffiPii(
	.param .f32 _Z12mandelKernelffffiPii_param_0,
	.param .f32 _Z12mandelKernelffffiPii_param_1,
	.param .f32 _Z12mandelKernelffffiPii_param_2,
	.param .f32 _Z12mandelKernelffffiPii_param_3,
	.param .u32 _Z12mandelKernelffffiPii_param_4,
	.param .u64 .ptr .align 1 _Z12mandelKernelffffiPii_param_5,
	.param .u32 _Z12mandelKernelffffiPii_param_6
)
{
	.reg .pred 	%p<4>;
	.reg .b32 	%r<19>;
	.reg .b32 	%f<20>;
	.reg .b64 	%rd<5>;

	ld.param.f32 	%f9, [_Z12mandelKernelffffiPii_param_0];
	ld.param.f32 	%f10, [_Z12mandelKernelffffiPii_param_1];
	ld.param.f32 	%f11, [_Z12mandelKernelffffiPii_param_2];
	ld.param.f32 	%f12, [_Z12mandelKernelffffiPii_param_3];
	ld.param.u32 	%r7, [_Z12mandelKernelffffiPii_param_4];
	ld.param.u64 	%rd1, [_Z12mandelKernelffffiPii_param_5];
	ld.param.u32 	%r5, [_Z12mandelKernelffffiPii_param_6];
	mov.u32 	%r8, %ctaid.x;
	mov.u32 	%r9, %ntid.x;
	mov.u32 	%r10, %tid.x;
	mad.lo.s32 	%r11, %r8, %r9, %r10;
	mov.u32 	%r12, %ctaid.y;
	mov.u32 	%r13, %ntid.y;
	mov.u32 	%r14, %tid.y;
	mad.lo.s32 	%r15, %r12, %r13, %r14;
	cvt.rn.f32.s32 	%f13, %r11;
	fma.rn.f32 	%f1, %f11, %f13, %f9;
	cvt.rn.f32.u32 	%f14, %r15;
	fma.rn.f32 	%f2, %f12, %f14, %f10;
	mad.lo.s32 	%r1, %r7, %r15, %r11;
	setp.lt.s32 	%p1, %r5, 1;
	mov.b32 	%r18, 0;
	@%p1 bra 	$L__BB0_4;
	mov.b32 	%r17, 0;
	mov.f32 	%f18, %f2;
	mov.f32 	%f19, %f1;
$L__BB0_2:
	mul.f32 	%f5, %f19, %f19;
	mul.f32 	%f6, %f18, %f18;
	add.f32 	%f15, %f5, %f6;
	setp.gt.f32 	%p2, %f15, 0f40800000;
	mov.u32 	%r18, %r17;
	@%p2 bra 	$L__BB0_4;
	sub.f32 	%f16, %f5, %f6;
	add.f32 	%f17, %f19, %f19;
	add.f32 	%f19, %f1, %f16;
	fma.rn.f32 	%f18, %f17, %f18, %f2;
	add.s32 	%r17, %r17, 1;
	setp.ne.s32 	%p3, %r17, %r5;
	mov.u32 	%r18, %r5;
	@%p3 bra 	$L__BB0_2;
$L__BB0_4:
	cvta.to.global.u64 	%rd2, %rd1;
	mul.wide.s32 	%rd3, %r1, 4;
	add.s64 	%rd4, %rd2, %rd3;
	st.global.u32 	[%rd4], %r18;
	ret;

}


// ===== COMPILED SASS (sm_100) =====

	.target	sm_100

	.elftype	@"ET_EXEC"


//--------------------- .note.nv.tkinfo           --------------------------
	.section	.note.nv.tkinfo,"",@"SHT_NOTE"
	.sectionflags	@"SHF_NOTE_NV_TKINFO"
	.tkinfo
        /*0018*/ 	.word	0x00000002
        /*0030*/ 	.string	""
        /*0030*/ 	.string	"ptxas"
        /*0030*/ 	.string	"Cuda compilation tools, release 13.0, V13.0.88"
        /*0030*/ 	.string	"Build cuda_13.0.r13.0/compiler.36424714_0"
        /*0030*/ 	.string	"-arch sm_100 -m 64 "



//--------------------- .note.nv.cuinfo           --------------------------
	.section	.note.nv.cuinfo,"",@"SHT_NOTE"
	.sectionflags	@"SHF_NOTE_NV_CUINFO"
        /*0018*/ 	.short	0x0002
        /*001a*/ 	.short	0x0064
        /*001c*/ 	.short	0x0082
	.zero		2


//--------------------- .nv.info                  --------------------------
	.section	.nv.info,"",@"SHT_CUDA_INFO"
	.align	4


	//----- nvinfo : EIATTR_REGCOUNT
	.align		4
        /*0000*/ 	.byte	0x04, 0x2f
        /*0002*/ 	.short	(.L_1 - .L_0)
	.align		4
.L_0:
        /*0004*/ 	.word	index@(_Z12mandelKernelffffiPii)
        /*0008*/ 	.word	0x00000010


	//----- nvinfo : EIATTR_FRAME_SIZE
	.align		4
.L_1:
        /*000c*/ 	.byte	0x04, 0x11
        /*000e*/ 	.short	(.L_3 - .L_2)
	.align		4
.L_2:
        /*0010*/ 	.word	index@(_Z12mandelKernelffffiPii)
        /*0014*/ 	.word	0x00000000


	//----- nvinfo : EIATTR_MIN_STACK_SIZE
	.align		4
.L_3:
        /*0018*/ 	.byte	0x04, 0x12
        /*001a*/ 	.short	(.L_5 - .L_4)
	.align		4
.L_4:
        /*001c*/ 	.word	index@(_Z12mandelKernelffffiPii)
        /*0020*/ 	.word	0x00000000
.L_5:


//--------------------- .nv.compat                --------------------------
	.section	.nv.compat,"",@"SHT_CUDA_COMPAT_INFO"
	.align	4
        /*0000*/ 	.byte	0x02, 0x09, 0x00, 0x00, 0x02, 0x02, 0x01, 0x00, 0x02, 0x05, 0x05, 0x00, 0x03, 0x07, 0x01, 0x01
        /*0010*/ 	.byte	0x02, 0x03, 0x00, 0x00, 0x02, 0x06, 0x01, 0x00, 0x04, 0x0b, 0x08, 0x00, 0x01, 0x00, 0x00, 0x00
        /*0020*/ 	.byte	0x00, 0x00, 0x00, 0x00


//--------------------- .nv.info._Z12mandelKernelffffiPii --------------------------
	.section	.nv.info._Z12mandelKernelffffiPii,"",@"SHT_CUDA_INFO"
	.sectionflags	@""
	.align	4


	//----- nvinfo : EIATTR_CUDA_API_VERSION
	.align		4
        /*0000*/ 	.byte	0x04, 0x37
        /*0002*/ 	.short	(.L_7 - .L_6)
.L_6:
        /*0004*/ 	.word	0x00000082


	//----- nvinfo : EIATTR_KPARAM_INFO
	.align		4
.L_7:
        /*0008*/ 	.byte	0x04, 0x17
        /*000a*/ 	.short	(.L_9 - .L_8)
.L_8:
        /*000c*/ 	.word	0x00000000
        /*0010*/ 	.short	0x0006
        /*0012*/ 	.short	0x0020
        /*0014*/ 	.byte	0x00, 0xf0, 0x11, 0x00


	//----- nvinfo : EIATTR_KPARAM_INFO
	.align		4
.L_9:
        /*0018*/ 	.byte	0x04, 0x17
        /*001a*/ 	.short	(.L_11 - .L_10)
.L_10:
        /*001c*/ 	.word	0x00000000
        /*0020*/ 	.short	0x0005
        /*0022*/ 	.short	0x0018
        /*0024*/ 	.byte	0x00, 0xf5, 0x21, 0x00


	//----- nvinfo : EIATTR_KPARAM_INFO
	.align		4
.L_11:
        /*0028*/ 	.byte	0x04, 0x17
        /*002a*/ 	.short	(.L_13 - .L_12)
.L_12:
        /*002c*/ 	.word	0x00000000
        /*0030*/ 	.short	0x0004
        /*0032*/ 	.short	0x0010
        /*0034*/ 	.byte	0x00, 0xf0, 0x11, 0x00


	//----- nvinfo : EIATTR_KPARAM_INFO
	.align		4
.L_13:
        /*0038*/ 	.byte	0x04, 0x17
        /*003a*/ 	.short	(.L_15 - .L_14)
.L_14:
        /*003c*/ 	.word	0x00000000
        /*0040*/ 	.short	0x0003
        /*0042*/ 	.short	0x000c
        /*0044*/ 	.byte	0x00, 0xf0, 0x11, 0x00


	//----- nvinfo : EIATTR_KPARAM_INFO
	.align		4
.L_15:
        /*0048*/ 	.byte	0x04, 0x17
        /*004a*/ 	.short	(.L_17 - .L_16)
.L_16:
        /*004c*/ 	.word	0x00000000
        /*0050*/ 	.short	0x0002
        /*0052*/ 	.short	0x0008
        /*0054*/ 	.byte	0x00, 0xf0, 0x11, 0x00


	//----- nvinfo : EIATTR_KPARAM_INFO
	.align		4
.L_17:
        /*0058*/ 	.byte	0x04, 0x17
        /*005a*/ 	.short	(.L_19 - .L_18)
.L_18:
        /*005c*/ 	.word	0x00000000
        /*0060*/ 	.short	0x0001
        /*0062*/ 	.short	0x0004
        /*0064*/ 	.byte	0x00, 0xf0, 0x11, 0x00


	//----- nvinfo : EIATTR_KPARAM_INFO
	.align		4
.L_19:
        /*0068*/ 	.byte	0x04, 0x17
        /*006a*/ 	.short	(.L_21 - .L_20)
.L_20:
        /*006c*/ 	.word	0x00000000
        /*0070*/ 	.short	0x0000
        /*0072*/ 	.short	0x0000
        /*0074*/ 	.byte	0x00, 0xf0, 0x11, 0x00


	//----- nvinfo : EIATTR_SPARSE_MMA_MASK
	.align		4
.L_21:
        /*0078*/ 	.byte	0x03, 0x50
        /*007a*/ 	.short	0x0000


	//----- nvinfo : EIATTR_MAXREG_COUNT
	.align		4
        /*007c*/ 	.byte	0x03, 0x1b
        /*007e*/ 	.short	0x00ff


	//----- nvinfo : EIATTR_MERCURY_ISA_VERSION
	.align		4
        /*0080*/ 	.byte	0x03, 0x5f
        /*0082*/ 	.short	0x0101


	//----- nvinfo : EIATTR_VRC_CTA_INIT_COUNT
	.align		4
        /*0084*/ 	.byte	0x02, 0x4a
	.zero		1
	.zero		1


	//----- nvinfo : EIATTR_EXIT_INSTR_OFFSETS
	.align		4
        /*0088*/ 	.byte	0x04, 0x1c
        /*008a*/ 	.short	(.L_23 - .L_22)


	//   ....[0]....
.L_22:
        /*008c*/ 	.word	0x000002d0


	//----- nvinfo : EIATTR_CRS_STACK_SIZE
	.align		4
.L_23:
        /*0090*/ 	.byte	0x04, 0x1e
        /*0092*/ 	.short	(.L_25 - .L_24)
.L_24:
        /*0094*/ 	.word	0x00000000


	//----- nvinfo : EIATTR_CBANK_PARAM_SIZE
	.align		4
.L_25:
        /*0098*/ 	.byte	0x03, 0x19
        /*009a*/ 	.short	0x0024


	//----- nvinfo : EIATTR_PARAM_CBANK
	.align		4
        /*009c*/ 	.byte	0x04, 0x0a
        /*009e*/ 	.short	(.L_27 - .L_26)
	.align		4
.L_26:
        /*00a0*/ 	.word	index@(.nv.constant0._Z12mandelKernelffffiPii)
        /*00a4*/ 	.short	0x0380
        /*00a6*/ 	.short	0x0024


	//----- nvinfo : EIATTR_SW_WAR
	.align		4
.L_27:
        /*00a8*/ 	.byte	0x04, 0x36
        /*00aa*/ 	.short	(.L_29 - .L_28)
.L_28:
        /*00ac*/ 	.word	0x00000008
.L_29:


//--------------------- .nv.callgraph             --------------------------
	.section	.nv.callgraph,"",@"SHT_CUDA_CALLGRAPH"
	.align	4
	.sectionentsize	8
	.align		4
        /*0000*/ 	.word	0x00000000
	.align		4
        /*0004*/ 	.word	0xffffffff
	.align		4
        /*0008*/ 	.word	0x00000000
	.align		4
        /*000c*/ 	.word	0xfffffffe
	.align		4
        /*0010*/ 	.word	0x00000000
	.align		4
        /*0014*/ 	.word	0xfffffffd
	.align		4
        /*0018*/ 	.word	0x00000000
	.align		4
        /*001c*/ 	.word	0xfffffffc


//--------------------- .text._Z12mandelKernelffffiPii --------------------------
	.section	.text._Z12mandelKernelffffiPii,"ax",@progbits
	.align	128
        .global         _Z12mandelKernelffffiPii
        .type           _Z12mandelKernelffffiPii,@function
        .size           _Z12mandelKernelffffiPii,(.L_x_4 - _Z12mandelKernelffffiPii)
        .other          _Z12mandelKernelffffiPii,@"STO_CUDA_ENTRY STV_DEFAULT"
_Z12mandelKernelffffiPii:
.text._Z12mandelKernelffffiPii:
[----:B------:R-:W-:Y:S01]  /*0000*/  LDC R1, c[0x0][0x37c] ;  /* 0x0000df00ff017b82 */ /* 0x000fe20000000800 */
[----:B------:R-:W0:Y:S07]  /*0010*/  S2R R3, SR_TID.X ;  /* 0x0000000000037919 */ /* 0x000e2e0000002100 */
[----:B------:R-:W0:Y:S01]  /*0020*/  S2UR UR4, SR_CTAID.X ;  /* 0x00000000000479c3 */ /* 0x000e220000002500 */
[----:B------:R-:W1:Y:S01]  /*0030*/  LDCU UR7, c[0x0][0x3a0] ;  /* 0x00007400ff0777ac */ /* 0x000e620008000800 */
[----:B------:R-:W2:Y:S01]  /*0040*/  S2R R5, SR_TID.Y ;  /* 0x0000000000057919 */ /* 0x000ea20000002200 */
[----:B------:R-:W3:Y:S05]  /*0050*/  LDCU UR6, c[0x0][0x390] ;  /* 0x00007200ff0677ac */ /* 0x000eea0008000800 */
[----:B------:R-:W0:Y:S08]  /*0060*/  LDC R0, c[0x0][0x360] ;  /* 0x0000d800ff007b82 */ /* 0x000e300000000800 */
[----:B------:R-:W2:Y:S01]  /*0070*/  S2UR UR5, SR_CTAID.Y ;  /* 0x00000000000579c3 */ /* 0x000ea20000002600 */
[----:B-1----:R-:W-:-:S07]  /*0080*/  UISETP.GE.AND UP0, UPT, UR7, 0x1, UPT ;  /* 0x000000010700788c */ /* 0x002fce000bf06270 */
[----:B------:R-:W2:Y:S08]  /*0090*/  LDC R2, c[0x0][0x364] ;  /* 0x0000d900ff027b82 */ /* 0x000eb00000000800 */
[----:B------:R-:W1:Y:S01]  /*00a0*/  LDC.64 R10, c[0x0][0x380] ;  /* 0x0000e000ff0a7b82 */ /* 0x000e620000000a00 */
[----:B0-----:R-:W-:-:S07]  /*00b0*/  IMAD R0, R0, UR4, R3 ;  /* 0x0000000400007c24 */ /* 0x001fce000f8e0203 */
[----:B------:R-:W1:Y:S01]  /*00c0*/  LDC.64 R8, c[0x0][0x388] ;  /* 0x0000e200ff087b82 */ /* 0x000e620000000a00 */
[----:B--2---:R-:W-:Y:S01]  /*00d0*/  IMAD R3, R2, UR5, R5 ;  /* 0x0000000502037c24 */ /* 0x004fe2000f8e0205 */
[----:B------:R-:W-:Y:S01]  /*00e0*/  I2FP.F32.S32 R5, R0 ;  /* 0x0000000000057245 */ /* 0x000fe20000201400 */
[----:B------:R-:W0:Y:S02]  /*00f0*/  LDCU.64 UR4, c[0x0][0x358] ;  /* 0x00006b00ff0477ac */ /* 0x000e240008000a00 */
[----:B---3--:R-:W-:Y:S01]  /*0100*/  IMAD R7, R3, UR6, R0 ;  /* 0x0000000603077c24 */ /* 0x008fe2000f8e0200 */
[----:B------:R-:W-:-:S05]  /*0110*/  I2FP.F32.U32 R2, R3 ;  /* 0x0000000300027245 */ /* 0x000fca0000201000 */
[----:B-1----:R-:W-:Y:S01]  /*0120*/  FFMA R2, R2, R9, R11 ;  /* 0x0000000902027223 */ /* 0x002fe2000000000b */
[----:B------:R-:W-:Y:S02]  /*0130*/  HFMA2 R9, -RZ, RZ, 0, 0 ;  /* 0x00000000ff097431 */ /* 0x000fe400000001ff */
[----:B------:R-:W-:Y:S01]  /*0140*/  FFMA R5, R5, R8, R10 ;  /* 0x0000000805057223 */ /* 0x000fe2000000000a */
[----:B0-----:R-:W-:Y:S06]  /*0150*/  BRA.U !UP0, `(.L_x_0) ;  /* 0x0000000108507547 */ /* 0x001fec000b800000 */
[----:B------:R-:W-:Y:S01]  /*0160*/  BSSY.RECONVERGENT B0, `(.L_x_0) ;  /* 0x0000013000007945 */ /* 0x000fe20003800200 */
[----:B------:R-:W-:Y:S01]  /*0170*/  MOV R9, RZ ;  /* 0x000000ff00097202 */ /* 0x000fe20000000f00 */
[----:B------:R-:W0:Y:S01]  /*0180*/  LDCU UR6, c[0x0][0x3a0] ;  /* 0x00007400ff0677ac */ /* 0x000e220008000800 */
[----:B------:R-:W-:Y:S02]  /*0190*/  MOV R3, R2 ;  /* 0x0000000200037202 */ /* 0x000fe40000000f00 */
[----:B------:R-:W-:Y:S01]  /*01a0*/  MOV R0, R5 ;  /* 0x0000000500007202 */ /* 0x000fe20000000f00 */
[----:B------:R-:W1:Y:S06]  /*01b0*/  LDCU UR7, c[0x0][0x3a0] ;  /* 0x00007400ff0777ac */ /* 0x000e6c0008000800 */
.L_x_2:
[----:B------:R-:W-:Y:S01]  /*01c0*/  FMUL R4, R0, R0 ;  /* 0x0000000000047220 */ /* 0x000fe20000400000 */
[----:B------:R-:W-:-:S04]  /*01d0*/  FMUL R13, R3, R3 ;  /* 0x00000003030d7220 */ /* 0x000fc80000400000 */
[----:B------:R-:W-:-:S05]  /*01e0*/  FADD R6, R4, R13 ;  /* 0x0000000d04067221 */ /* 0x000fca0000000000 */
[----:B------:R-:W-:-:S13]  /*01f0*/  FSETP.GT.AND P0, PT, R6, 4, PT ;  /* 0x408000000600780b */ /* 0x000fda0003f04000 */
[----:B------:R-:W-:Y:S05]  /*0200*/  @P0 BRA `(.L_x_1) ;  /* 0x0000000000200947 */ /* 0x000fea0003800000 */
[----:B------:R-:W-:Y:S01]  /*0210*/  IADD3 R9, PT, PT, R9, 0x1, RZ ;  /* 0x0000000109097810 */ /* 0x000fe20007ffe0ff */
[----:B------:R-:W-:Y:S01]  /*0220*/  FADD R11, R0, R0 ;  /* 0x00000000000b7221 */ /* 0x000fe20000000000 */
[----:B------:R-:W-:Y:S02]  /*0230*/  FADD R0, R4, -R13 ;  /* 0x8000000d04007221 */ /* 0x000fe40000000000 */
[----:B-1----:R-:W-:Y:S01]  /*0240*/  ISETP.NE.AND P0, PT, R9, UR7, PT ;  /* 0x0000000709007c0c */ /* 0x002fe2000bf05270 */
[----:B------:R-:W-:Y:S01]  /*0250*/  FFMA R3, R11, R3, R2 ;  /* 0x000000030b037223 */ /* 0x000fe20000000002 */
[----:B------:R-:W-:-:S11]  /*0260*/  FADD R0, R5, R0 ;  /* 0x0000000005007221 */ /* 0x000fd60000000000 */
[----:B------:R-:W-:Y:S05]  /*0270*/  @P0 BRA `(.L_x_2) ;  /* 0xfffffffc00d00947 */ /* 0x000fea000383ffff */
[----:B0-----:R-:W-:-:S07]  /*0280*/  MOV R9, UR6 ;  /* 0x0000000600097c02 */ /* 0x001fce0008000f00 */
.L_x_1:
[----:B01----:R-:W-:Y:S05]  /*0290*/  BSYNC.RECONVERGENT B0 ;  /* 0x0000000000007941 */ /* 0x003fea0003800200 */
.L_x_0:
[----:B------:R-:W0:Y:S02]  /*02a0*/  LDC.64 R2, c[0x0][0x398] ;  /* 0x0000e600ff027b82 */ /* 0x000e240000000a00 */
[----:B0-----:R-:W-:-:S05]  /*02b0*/  IMAD.WIDE R2, R7, 0x4, R2 ;  /* 0x0000000407027825 */ /* 0x001fca00078e0202 */
[----:B------:R-:W-:Y:S01]  /*02c0*/  STG.E desc[UR4][R2.64], R9 ;  /* 0x0000000902007986 */ /* 0x000fe2000c101904 */
[----:B------:R-:W-:Y:S05]  /*02d0*/  EXIT ;  /* 0x000000000000794d */ /* 0x000fea0003800000 */
.L_x_3:
[----:B------:R-:W-:-:S00]  /*02e0*/  BRA `(.L_x_3) ;  /* 0xfffffffc00fc7947 */ /* 0x000fc0000383ffff */
[----:B------:R-:W-:-:S00]  /*02f0*/  NOP ;  /* 0x0000000000007918 */ /* 0x000fc00000000000 */
        /* <DEDUP_REMOVED lines=8> */
.L_x_4:


//--------------------- .nv.shared.reserved.0     --------------------------
	.section	.nv.shared.reserved.0,"aw",@nobits
	.weak		__nv_reservedSMEM_offset_0_alias
	.size		__nv_reservedSMEM_offset_0_alias, 0, 64
	.other		__nv_reservedSMEM_offset_0_alias,@"STO_CUDA_RESERVED_SHARED STV_DEFAULT"
__nv_reservedSMEM_offset_0_alias:
	.zero		0
	.zero		64


//--------------------- .nv.constant0._Z12mandelKernelffffiPii --------------------------
	.section	.nv.constant0._Z12mandelKernelffffiPii,"a",@progbits
	.sectionflags	@""
	.align	4
.nv.constant0._Z12mandelKernelffffiPii:
	.zero		932


//--------------------- SYMBOLS --------------------------

	.type		.nv.reservedSmem.offset0,@object
	.size		.nv.reservedSmem.offset0,0x4
